//
// Generated by NVIDIA NVVM Compiler
//
// Compiler Build ID: CL-36424714
// Cuda compilation tools, release 13.0, V13.0.88
// Based on NVVM 20.0.0
//

.version 9.0
.target sm_100
.address_size 64

	// .globl	_Z12sobel_filterPKhPhii

.visible .entry _Z12sobel_filterPKhPhii(
	.param .u64 .ptr .align 1 _Z12sobel_filterPKhPhii_param_0,
	.param .u64 .ptr .align 1 _Z12sobel_filterPKhPhii_param_1,
	.param .u32 _Z12sobel_filterPKhPhii_param_2,
	.param .u32 _Z12sobel_filterPKhPhii_param_3
)
{
	.reg .pred 	%p<10>;
	.reg .b16 	%rs<5>;
	.reg .b32 	%r<43>;
	.reg .b32 	%f<8>;
	.reg .b64 	%rd<21>;

	ld.param.u64 	%rd1, [_Z12sobel_filterPKhPhii_param_0];
	ld.param.u64 	%rd2, [_Z12sobel_filterPKhPhii_param_1];
	ld.param.u32 	%r4, [_Z12sobel_filterPKhPhii_param_2];
	ld.param.u32 	%r5, [_Z12sobel_filterPKhPhii_param_3];
	mov.u32 	%r7, %tid.x;
	mov.u32 	%r8, %ctaid.x;
	mov.u32 	%r9, %ntid.x;
	mad.lo.s32 	%r10, %r8, %r9, %r7;
	mov.u32 	%r11, %tid.y;
	mov.u32 	%r12, %ctaid.y;
	mov.u32 	%r13, %ntid.y;
	mad.lo.s32 	%r14, %r12, %r13, %r11;
	setp.lt.s32 	%p1, %r10, 1;
	setp.eq.s32 	%p2, %r14, 0;
	or.pred  	%p3, %p1, %p2;
	add.s32 	%r15, %r4, -1;
	setp.ge.s32 	%p4, %r10, %r15;
	or.pred  	%p5, %p3, %p4;
	add.s32 	%r16, %r5, -1;
	setp.ge.s32 	%p6, %r14, %r16;
	or.pred  	%p7, %p5, %p6;
	@%p7 bra 	$L__BB0_2;
	cvta.to.global.u64 	%rd3, %rd1;
	cvta.to.global.u64 	%rd4, %rd2;
	add.s32 	%r17, %r14, -1;
	mul.lo.s32 	%r18, %r4, %r17;
	cvt.s64.s32 	%rd5, %r18;
	cvt.u64.u32 	%rd6, %r10;
	add.s64 	%rd7, %rd5, %rd6;
	add.s64 	%rd8, %rd3, %rd7;
	ld.global.u8 	%r19, [%rd8+-1];
	ld.global.u8 	%r20, [%rd8+1];
	mul.lo.s32 	%r21, %r4, %r14;
	cvt.s64.s32 	%rd9, %r21;
	add.s64 	%rd10, %rd9, %rd6;
	add.s64 	%rd11, %rd3, %rd10;
	ld.global.u8 	%rs1, [%rd11+-1];
	mul.wide.u16 	%r22, %rs1, 2;
	ld.global.u8 	%rs2, [%rd11+1];
	add.s32 	%r23, %r21, %r4;
	cvt.s64.s32 	%rd12, %r23;
	add.s64 	%rd13, %rd12, %rd6;
	add.s64 	%rd14, %rd3, %rd13;
	ld.global.u8 	%r24, [%rd14+-1];
	ld.global.u8 	%r25, [%rd14+1];
	sub.s32 	%r26, %r19, %r20;
	add.s32 	%r27, %r26, %r22;
	add.s32 	%r28, %r27, %r24;
	mul.wide.u16 	%r29, %rs2, 2;
	add.s32 	%r30, %r29, %r25;
	sub.s32 	%r31, %r28, %r30;
	cvt.rn.f32.s32 	%f1, %r31;
	add.s32 	%r32, %r18, %r10;
	cvt.s64.s32 	%rd15, %r32;
	add.s64 	%rd16, %rd3, %rd15;
	ld.global.u8 	%rs3, [%rd16];
	mul.wide.u16 	%r33, %rs3, 2;
	add.s32 	%r34, %r23, %r10;
	cvt.s64.s32 	%rd17, %r34;
	add.s64 	%rd18, %rd3, %rd17;
	ld.global.u8 	%rs4, [%rd18];
	add.s32 	%r35, %r33, %r19;
	add.s32 	%r36, %r35, %r20;
	mul.wide.u16 	%r37, %rs4, 2;
	add.s32 	%r38, %r37, %r24;
	add.s32 	%r39, %r38, %r25;
	sub.s32 	%r40, %r36, %r39;
	cvt.rn.f32.s32 	%f2, %r40;
	mul.f32 	%f3, %f2, %f2;
	fma.rn.f32 	%f4, %f1, %f1, %f3;
	sqrt.rn.f32 	%f5, %f4;
	setp.gt.f32 	%p8, %f5, 0f437F0000;
	selp.f32 	%f6, 0f437F0000, %f5, %p8;
	setp.lt.f32 	%p9, %f6, 0f00000000;
	selp.f32 	%f7, 0f00000000, %f6, %p9;
	cvt.rzi.u32.f32 	%r41, %f7;
	add.s32 	%r42, %r32, %r4;
	cvt.s64.s32 	%rd19, %r42;
	add.s64 	%rd20, %rd4, %rd19;
	st.global.u8 	[%rd20], %r41;
$L__BB0_2:
	ret;

}


// ===== COMPILED SASS (sm_100) =====

	.target	sm_100

	.elftype	@"ET_EXEC"


//--------------------- .note.nv.tkinfo           --------------------------
	.section	.note.nv.tkinfo,"",@"SHT_NOTE"
	.sectionflags	@"SHF_NOTE_NV_TKINFO"
	.tkinfo
        /*0018*/ 	.word	0x00000002
        /*0030*/ 	.string	""
        /*0030*/ 	.string	"ptxas"
        /*0030*/ 	.string	"Cuda compilation tools, release 13.0, V13.0.88"
        /*0030*/ 	.string	"Build cuda_13.0.r13.0/compiler.36424714_0"
        /*0030*/ 	.string	"-arch sm_100 -m 64 "



//--------------------- .note.nv.cuinfo           --------------------------
	.section	.note.nv.cuinfo,"",@"SHT_NOTE"
	.sectionflags	@"SHF_NOTE_NV_CUINFO"
        /*0018*/ 	.short	0x0002
        /*001a*/ 	.short	0x0064
        /*001c*/ 	.short	0x0082
	.zero		2


//--------------------- .nv.info                  --------------------------
	.section	.nv.info,"",@"SHT_CUDA_INFO"
	.align	4


	//----- nvinfo : EIATTR_REGCOUNT
	.align		4
        /*0000*/ 	.byte	0x04, 0x2f
        /*0002*/ 	.short	(.L_1 - .L_0)
	.align		4
.L_0:
        /*0004*/ 	.word	index@(_Z12sobel_filterPKhPhii)
        /*0008*/ 	.word	0x00000015


	//----- nvinfo : EIATTR_FRAME_SIZE
	.align		4
.L_1:
        /*000c*/ 	.byte	0x04, 0x11
        /*000e*/ 	.short	(.L_3 - .L_2)
	.align		4
.L_2:
        /*0010*/ 	.word	index@($__internal_0_$__cuda_sm20_sqrt_rn_f32_slowpath)
        /*0014*/ 	.word	0x00000000


	//----- nvinfo : EIATTR_FRAME_SIZE
	.align		4
.L_3:
        /*0018*/ 	.byte	0x04, 0x11
        /*001a*/ 	.short	(.L_5 - .L_4)
	.align		4
.L_4:
        /*001c*/ 	.word	index@(_Z12sobel_filterPKhPhii)
        /*0020*/ 	.word	0x00000000


	//----- nvinfo : EIATTR_MIN_STACK_SIZE
	.align		4
.L_5:
        /*0024*/ 	.byte	0x04, 0x12
        /*0026*/ 	.short	(.L_7 - .L_6)
	.align		4
.L_6:
        /*0028*/ 	.word	index@(_Z12sobel_filterPKhPhii)
        /*002c*/ 	.word	0x00000000
.L_7:


//--------------------- .nv.compat                --------------------------
	.section	.nv.compat,"",@"SHT_CUDA_COMPAT_INFO"
	.align	4
        /*0000*/ 	.byte	0x02, 0x09, 0x00, 0x00, 0x02, 0x02, 0x01, 0x00, 0x02, 0x05, 0x05, 0x00, 0x03, 0x07, 0x01, 0x01
        /*0010*/ 	.byte	0x02, 0x03, 0x00, 0x00, 0x02, 0x06, 0x01, 0x00, 0x04, 0x0b, 0x08, 0x00, 0x01, 0x00, 0x00, 0x00
        /*0020*/ 	.byte	0x00, 0x00, 0x00, 0x00


//--------------------- .nv.info._Z12sobel_filterPKhPhii --------------------------
	.section	.nv.info._Z12sobel_filterPKhPhii,"",@"SHT_CUDA_INFO"
	.sectionflags	@""
	.align	4


	//----- nvinfo : EIATTR_CUDA_API_VERSION
	.align		4
        /*0000*/ 	.byte	0x04, 0x37
        /*0002*/ 	.short	(.L_9 - .L_8)
.L_8:
        /*0004*/ 	.word	0x00000082


	//----- nvinfo : EIATTR_KPARAM_INFO
	.align		4
.L_9:
        /*0008*/ 	.byte	0x04, 0x17
        /*000a*/ 	.short	(.L_11 - .L_10)
.L_10:
        /*000c*/ 	.word	0x00000000
        /*0010*/ 	.short	0x0003
        /*0012*/ 	.short	0x0014
        /*0014*/ 	.byte	0x00, 0xf0, 0x11, 0x00


	//----- nvinfo : EIATTR_KPARAM_INFO
	.align		4
.L_11:
        /*0018*/ 	.byte	0x04, 0x17
        /*001a*/ 	.short	(.L_13 - .L_12)
.L_12:
        /*001c*/ 	.word	0x00000000
        /*0020*/ 	.short	0x0002
        /*0022*/ 	.short	0x0010
        /*0024*/ 	.byte	0x00, 0xf0, 0x11, 0x00


	//----- nvinfo : EIATTR_KPARAM_INFO
	.align		4
.L_13:
        /*0028*/ 	.byte	0x04, 0x17
        /*002a*/ 	.short	(.L_15 - .L_14)
.L_14:
        /*002c*/ 	.word	0x00000000
        /*0030*/ 	.short	0x0001
        /*0032*/ 	.short	0x0008
        /*0034*/ 	.byte	0x00, 0xf5, 0x21, 0x00


	//----- nvinfo : EIATTR_KPARAM_INFO
	.align		4
.L_15:
        /*0038*/ 	.byte	0x04, 0x17
        /*003a*/ 	.short	(.L_17 - .L_16)
.L_16:
        /*003c*/ 	.word	0x00000000
        /*0040*/ 	.short	0x0000
        /*0042*/ 	.short	0x0000
        /*0044*/ 	.byte	0x00, 0xf5, 0x21, 0x00


	//----- nvinfo : EIATTR_SPARSE_MMA_MASK
	.align		4
.L_17:
        /*0048*/ 	.byte	0x03, 0x50
        /*004a*/ 	.short	0x0000


	//----- nvinfo : EIATTR_MAXREG_COUNT
	.align		4
        /*004c*/ 	.byte	0x03, 0x1b
        /*004e*/ 	.short	0x00ff


	//----- nvinfo : EIATTR_MERCURY_ISA_VERSION
	.align		4
        /*0050*/ 	.byte	0x03, 0x5f
        /*0052*/ 	.short	0x0101


	//----- nvinfo : EIATTR_VRC_CTA_INIT_COUNT
	.align		4
        /*0054*/ 	.byte	0x02, 0x4a
	.zero		1
	.zero		1


	//----- nvinfo : EIATTR_EXIT_INSTR_OFFSETS
	.align		4
        /*0058*/ 	.byte	0x04, 0x1c
        /*005a*/ 	.short	(.L_19 - .L_18)


	//   ....[0]....
.L_18:
        /*005c*/ 	.word	0x00000100


	//   ....[1]....
        /*0060*/ 	.word	0x00000510


	//----- nvinfo : EIATTR_CRS_STACK_SIZE
	.align		4
.L_19:
        /*0064*/ 	.byte	0x04, 0x1e
        /*0066*/ 	.short	(.L_21 - .L_20)
.L_20:
        /*0068*/ 	.word	0x00000000


	//----- nvinfo : EIATTR_CBANK_PARAM_SIZE
	.align		4
.L_21:
        /*006c*/ 	.byte	0x03, 0x19
        /*006e*/ 	.short	0x0018


	//----- nvinfo : EIATTR_PARAM_CBANK
	.align		4
        /*0070*/ 	.byte	0x04, 0x0a
        /*0072*/ 	.short	(.L_23 - .L_22)
	.align		4
.L_22:
        /*0074*/ 	.word	index@(.nv.constant0._Z12sobel_filterPKhPhii)
        /*0078*/ 	.short	0x0380
        /*007a*/ 	.short	0x0018


	//----- nvinfo : EIATTR_SW_WAR
	.align		4
.L_23:
        /*007c*/ 	.byte	0x04, 0x36
        /*007e*/ 	.short	(.L_25 - .L_24)
.L_24:
        /*0080*/ 	.word	0x00000008
.L_25:


//--------------------- .nv.callgraph             --------------------------
	.section	.nv.callgraph,"",@"SHT_CUDA_CALLGRAPH"
	.align	4
	.sectionentsize	8
	.align		4
        /*0000*/ 	.word	0x00000000
	.align		4
        /*0004*/ 	.word	0xffffffff
	.align		4
        /*0008*/ 	.word	0x00000000
	.align		4
        /*000c*/ 	.word	0xfffffffe
	.align		4
        /*0010*/ 	.word	0x00000000
	.align		4
        /*0014*/ 	.word	0xfffffffd
	.align		4
        /*0018*/ 	.word	0x00000000
	.align		4
        /*001c*/ 	.word	0xfffffffc


//--------------------- .text._Z12sobel_filterPKhPhii --------------------------
	.section	.text._Z12sobel_filterPKhPhii,"ax",@progbits
	.align	128
        .global         _Z12sobel_filterPKhPhii
        .type           _Z12sobel_filterPKhPhii,@function
        .size           _Z12sobel_filterPKhPhii,(.L_x_5 - _Z12sobel_filterPKhPhii)
        .other          _Z12sobel_filterPKhPhii,@"STO_CUDA_ENTRY STV_DEFAULT"
_Z12sobel_filterPKhPhii:
.text._Z12sobel_filterPKhPhii:
[----:B------:R-:W-:Y:S01]  /*0000*/  LDC R1, c[0x0][0x37c] ;  /* 0x0000df00ff017b82 */ /* 0x000fe20000000800 */
[----:B------:R-:W0:Y:S07]  /*0010*/  S2R R0, SR_TID.Y ;  /* 0x0000000000007919 */ /* 0x000e2e0000002200 */
[----:B------:R-:W1:Y:S01]  /*0020*/  LDC R3, c[0x0][0x360] ;  /* 0x0000d800ff037b82 */ /* 0x000e620000000800 */
[----:B------:R-:W2:Y:S01]  /*0030*/  LDCU.64 UR6, c[0x0][0x390] ;  /* 0x00007200ff0677ac */ /* 0x000ea20008000a00 */
[----:B------:R-:W1:Y:S06]  /*0040*/  S2R R8, SR_TID.X ;  /* 0x0000000000087919 */ /* 0x000e6c0000002100 */
[----:B------:R-:W0:Y:S08]  /*0050*/  S2UR UR5, SR_CTAID.Y ;  /* 0x00000000000579c3 */ /* 0x000e300000002600 */
[----:B------:R-:W0:Y:S08]  /*0060*/  LDC R5, c[0x0][0x364] ;  /* 0x0000d900ff057b82 */ /* 0x000e300000000800 */
[----:B------:R-:W1:Y:S01]  /*0070*/  S2UR UR4, SR_CTAID.X ;  /* 0x00000000000479c3 */ /* 0x000e620000002500 */
[----:B0-----:R-:W-:Y:S01]  /*0080*/  IMAD R0, R5, UR5, R0 ;  /* 0x0000000505007c24 */ /* 0x001fe2000f8e0200 */
[----:B--2---:R-:W-:-:S04]  /*0090*/  UIADD3 UR5, UPT, UPT, UR6, -0x1, URZ ;  /* 0xffffffff06057890 */ /* 0x004fc8000fffe0ff */
[----:B------:R-:W-:Y:S01]  /*00a0*/  ISETP.NE.AND P0, PT, R0, RZ, PT ;  /* 0x000000ff0000720c */ /* 0x000fe20003f05270 */
[----:B-1----:R-:W-:Y:S01]  /*00b0*/  IMAD R8, R3, UR4, R8 ;  /* 0x0000000403087c24 */ /* 0x002fe2000f8e0208 */
[----:B------:R-:W-:-:S04]  /*00c0*/  UIADD3 UR4, UPT, UPT, UR7, -0x1, URZ ;  /* 0xffffffff07047890 */ /* 0x000fc8000fffe0ff */
[----:B------:R-:W-:-:S04]  /*00d0*/  ISETP.LT.OR P0, PT, R8, 0x1, !P0 ;  /* 0x000000010800780c */ /* 0x000fc80004701670 */
[----:B------:R-:W-:-:S04]  /*00e0*/  ISETP.GE.OR P0, PT, R8, UR5, P0 ;  /* 0x0000000508007c0c */ /* 0x000fc80008706670 */
[----:B------:R-:W-:-:S13]  /*00f0*/  ISETP.GE.OR P0, PT, R0, UR4, P0 ;  /* 0x0000000400007c0c */ /* 0x000fda0008706670 */
[----:B------:R-:W-:Y:S05]  /*0100*/  @P0 EXIT ;  /* 0x000000000000094d */ /* 0x000fea0003800000 */
[----:B------:R-:W0:Y:S01]  /*0110*/  LDCU.64 UR8, c[0x0][0x380] ;  /* 0x00007000ff0877ac */ /* 0x000e220008000a00 */
[C---:B------:R-:W-:Y:S02]  /*0120*/  IMAD R5, R0.reuse, UR6, RZ ;  /* 0x0000000600057c24 */ /* 0x040fe4000f8e02ff */
[----:B------:R-:W-:Y:S01]  /*0130*/  VIADD R0, R0, 0xffffffff ;  /* 0xffffffff00007836 */ /* 0x000fe20000000000 */
[----:B------:R-:W1:Y:S01]  /*0140*/  LDCU.64 UR4, c[0x0][0x358] ;  /* 0x00006b00ff0477ac */ /* 0x000e620008000a00 */
[----:B------:R-:W-:Y:S02]  /*0150*/  VIADD R7, R5, UR6 ;  /* 0x0000000605077c36 */ /* 0x000fe40008000000 */
[----:B------:R-:W-:Y:S02]  /*0160*/  IMAD R3, R0, UR6, RZ ;  /* 0x0000000600037c24 */ /* 0x000fe4000f8e02ff */
[C-C-:B------:R-:W-:Y:S01]  /*0170*/  IMAD.IADD R9, R8.reuse, 0x1, R7.reuse ;  /* 0x0000000108097824 */ /* 0x140fe200078e0207 */
[----:B------:R-:W-:Y:S01]  /*0180*/  SHF.R.S32.HI R0, RZ, 0x1f, R7 ;  /* 0x0000001fff007819 */ /* 0x000fe20000011407 */
[--C-:B------:R-:W-:Y:S01]  /*0190*/  IMAD.IADD R4, R8, 0x1, R3.reuse ;  /* 0x0000000108047824 */ /* 0x100fe200078e0203 */
[----:B------:R-:W-:-:S02]  /*01a0*/  SHF.R.S32.HI R10, RZ, 0x1f, R3 ;  /* 0x0000001fff0a7819 */ /* 0x000fc40000011403 */
[--C-:B0-----:R-:W-:Y:S02]  /*01b0*/  IADD3 R2, P1, P0, R5, UR8, R8.reuse ;  /* 0x0000000805027c10 */ /* 0x101fe4000f83e008 */
[--C-:B------:R-:W-:Y:S02]  /*01c0*/  IADD3 R6, P2, P3, R3, UR8, R8.reuse ;  /* 0x0000000803067c10 */ /* 0x100fe4000fb5e008 */
[----:B------:R-:W-:Y:S02]  /*01d0*/  IADD3 R12, P6, PT, R9, UR8, RZ ;  /* 0x00000008090c7c10 */ /* 0x000fe4000ffde0ff */
[----:B------:R-:W-:Y:S02]  /*01e0*/  IADD3 R8, P4, P5, R7, UR8, R8 ;  /* 0x0000000807087c10 */ /* 0x000fe4000fd9e008 */
[----:B------:R-:W-:Y:S02]  /*01f0*/  LEA.HI.X.SX32 R13, R9, UR9, 0x1, P6 ;  /* 0x00000009090d7c11 */ /* 0x000fe4000b0f0eff */
[----:B------:R-:W-:-:S02]  /*0200*/  IADD3.X R7, PT, PT, R10, UR9, RZ, P2, P3 ;  /* 0x000000090a077c10 */ /* 0x000fc400097e64ff */
[----:B------:R-:W-:Y:S02]  /*0210*/  IADD3.X R9, PT, PT, R0, UR9, RZ, P4, P5 ;  /* 0x0000000900097c10 */ /* 0x000fe4000a7ea4ff */
[C---:B------:R-:W-:Y:S01]  /*0220*/  IADD3 R10, P2, PT, R4.reuse, UR8, RZ ;  /* 0x00000008040a7c10 */ /* 0x040fe2000ff5e0ff */
[----:B-1----:R-:W2:Y:S01]  /*0230*/  LDG.E.U8 R13, desc[UR4][R12.64] ;  /* 0x000000040c0d7981 */ /* 0x002ea2000c1e1100 */
[----:B------:R-:W-:Y:S02]  /*0240*/  SHF.R.S32.HI R5, RZ, 0x1f, R5 ;  /* 0x0000001fff057819 */ /* 0x000fe40000011405 */
[----:B------:R-:W-:Y:S01]  /*0250*/  LEA.HI.X.SX32 R11, R4, UR9, 0x1, P2 ;  /* 0x00000009040b7c11 */ /* 0x000fe200090f0eff */
[----:B------:R-:W2:Y:S01]  /*0260*/  LDG.E.U8 R16, desc[UR4][R8.64+-0x1] ;  /* 0xffffff0408107981 */ /* 0x000ea2000c1e1100 */
[----:B------:R-:W-:-:S03]  /*0270*/  IADD3.X R3, PT, PT, R5, UR9, RZ, P1, P0 ;  /* 0x0000000905037c10 */ /* 0x000fc60008fe04ff */
[----:B------:R-:W3:Y:S04]  /*0280*/  LDG.E.U8 R0, desc[UR4][R6.64+-0x1] ;  /* 0xffffff0406007981 */ /* 0x000ee8000c1e1100 */
[----:B------:R-:W3:Y:S04]  /*0290*/  LDG.E.U8 R5, desc[UR4][R6.64+0x1] ;  /* 0x0000010406057981 */ /* 0x000ee8000c1e1100 */
[----:B------:R-:W4:Y:S04]  /*02a0*/  LDG.E.U8 R18, desc[UR4][R8.64+0x1] ;  /* 0x0000010408127981 */ /* 0x000f28000c1e1100 */
[----:B------:R-:W5:Y:S04]  /*02b0*/  LDG.E.U8 R11, desc[UR4][R10.64] ;  /* 0x000000040a0b7981 */ /* 0x000f68000c1e1100 */
[----:B------:R-:W5:Y:S04]  /*02c0*/  LDG.E.U8 R14, desc[UR4][R2.64+-0x1] ;  /* 0xffffff04020e7981 */ /* 0x000f68000c1e1100 */
[----:B------:R-:W5:Y:S01]  /*02d0*/  LDG.E.U8 R15, desc[UR4][R2.64+0x1] ;  /* 0x00000104020f7981 */ /* 0x000f62000c1e1100 */
[----:B------:R-:W-:Y:S01]  /*02e0*/  BSSY.RECONVERGENT B0, `(.L_x_0) ;  /* 0x0000018000007945 */ /* 0x000fe20003800200 */
[----:B--2---:R-:W-:-:S02]  /*02f0*/  IMAD R17, R13, 0x2, R16 ;  /* 0x000000020d117824 */ /* 0x004fc400078e0210 */
[----:B---3--:R-:W-:Y:S02]  /*0300*/  IMAD.IADD R13, R0, 0x1, -R5 ;  /* 0x00000001000d7824 */ /* 0x008fe400078e0a05 */
[----:B----4-:R-:W-:Y:S01]  /*0310*/  IMAD.IADD R17, R18, 0x1, R17 ;  /* 0x0000000112117824 */ /* 0x010fe200078e0211 */
[----:B-----5:R-:W-:Y:S01]  /*0320*/  LEA R0, R11, R0, 0x1 ;  /* 0x000000000b007211 */ /* 0x020fe200078e08ff */
[----:B------:R-:W-:-:S03]  /*0330*/  IMAD R13, R14, 0x2, R13 ;  /* 0x000000020e0d7824 */ /* 0x000fc600078e020d */
[----:B------:R-:W-:Y:S01]  /*0340*/  IADD3 R0, PT, PT, -R17, R0, R5 ;  /* 0x0000000011007210 */ /* 0x000fe20007ffe105 */
[----:B------:R-:W-:-:S03]  /*0350*/  IMAD R15, R15, 0x2, R18 ;  /* 0x000000020f0f7824 */ /* 0x000fc600078e0212 */
[----:B------:R-:W-:Y:S02]  /*0360*/  I2FP.F32.S32 R0, R0 ;  /* 0x0000000000007245 */ /* 0x000fe40000201400 */
[----:B------:R-:W-:-:S03]  /*0370*/  IADD3 R13, PT, PT, -R15, R13, R16 ;  /* 0x0000000d0f0d7210 */ /* 0x000fc60007ffe110 */
[----:B------:R-:W-:Y:S01]  /*0380*/  FMUL R0, R0, R0 ;  /* 0x0000000000007220 */ /* 0x000fe20000400000 */
[----:B------:R-:W-:-:S05]  /*0390*/  I2FP.F32.S32 R13, R13 ;  /* 0x0000000d000d7245 */ /* 0x000fca0000201400 */
[----:B------:R-:W-:-:S04]  /*03a0*/  FFMA R0, R13, R13, R0 ;  /* 0x0000000d0d007223 */ /* 0x000fc80000000000 */
[----:B------:R-:W-:Y:S01]  /*03b0*/  VIADD R2, R0, 0xf3000000 ;  /* 0xf300000000027836 */ /* 0x000fe20000000000 */
[----:B------:R0:W1:Y:S04]  /*03c0*/  MUFU.RSQ R3, R0 ;  /* 0x0000000000037308 */ /* 0x0000680000001400 */
[----:B------:R-:W-:-:S13]  /*03d0*/  ISETP.GT.U32.AND P0, PT, R2, 0x727fffff, PT ;  /* 0x727fffff0200780c */ /* 0x000fda0003f04070 */
[----:B01----:R-:W-:Y:S05]  /*03e0*/  @!P0 BRA `(.L_x_1) ;  /* 0x00000000000c8947 */ /* 0x003fea0003800000 */
[----:B------:R-:W-:-:S07]  /*03f0*/  MOV R8, 0x410 ;  /* 0x0000041000087802 */ /* 0x000fce0000000f00 */
[----:B------:R-:W-:Y:S05]  /*0400*/  CALL.REL.NOINC `($__internal_0_$__cuda_sm20_sqrt_rn_f32_slowpath) ;  /* 0x0000000000447944 */ /* 0x000fea0003c00000 */
[----:B------:R-:W-:Y:S05]  /*0410*/  BRA `(.L_x_2) ;  /* 0x0000000000107947 */ /* 0x000fea0003800000 */
.L_x_1:
[----:B------:R-:W-:Y:S01]  /*0420*/  FMUL.FTZ R5, R0, R3 ;  /* 0x0000000300057220 */ /* 0x000fe20000410000 */
[----:B------:R-:W-:-:S03]  /*0430*/  FMUL.FTZ R3, R3, 0.5 ;  /* 0x3f00000003037820 */ /* 0x000fc60000410000 */
[----:B------:R-:W-:-:S04]  /*0440*/  FFMA R0, -R5, R5, R0 ;  /* 0x0000000505007223 */ /* 0x000fc80000000100 */
[----:B------:R-:W-:-:S07]  /*0450*/  FFMA R0, R0, R3, R5 ;  /* 0x0000000300007223 */ /* 0x000fce0000000005 */
.L_x_2:
[----:B------:R-:W-:Y:S05]  /*0460*/  BSYNC.RECONVERGENT B0 ;  /* 0x0000000000007941 */ /* 0x000fea0003800200 */
.L_x_0:
[----:B------:R-:W0:Y:S01]  /*0470*/  LDCU UR8, c[0x0][0x390] ;  /* 0x00007200ff0877ac */ /* 0x000e220008000800 */
[----:B------:R-:W-:Y:S01]  /*0480*/  FMNMX.NAN R0, R0, 255, PT ;  /* 0x437f000000007809 */ /* 0x000fe20003820000 */
[----:B------:R-:W1:Y:S03]  /*0490*/  LDCU.64 UR6, c[0x0][0x388] ;  /* 0x00007100ff0677ac */ /* 0x000e660008000a00 */
[----:B------:R-:W-:-:S04]  /*04a0*/  FSETP.GEU.AND P0, PT, R0, RZ, PT ;  /* 0x000000ff0000720b */ /* 0x000fc80003f0e000 */
[----:B------:R-:W-:-:S04]  /*04b0*/  FSEL R0, R0, RZ, P0 ;  /* 0x000000ff00007208 */ /* 0x000fc80000000000 */
[----:B------:R-:W2:Y:S01]  /*04c0*/  F2I.U32.TRUNC.NTZ R5, R0 ;  /* 0x0000000000057305 */ /* 0x000ea2000020f000 */
[----:B0-----:R-:W-:-:S04]  /*04d0*/  IADD3 R4, PT, PT, R4, UR8, RZ ;  /* 0x0000000804047c10 */ /* 0x001fc8000fffe0ff */
[----:B-1----:R-:W-:-:S04]  /*04e0*/  IADD3 R2, P0, PT, R4, UR6, RZ ;  /* 0x0000000604027c10 */ /* 0x002fc8000ff1e0ff */
[----:B------:R-:W-:-:S05]  /*04f0*/  LEA.HI.X.SX32 R3, R4, UR7, 0x1, P0 ;  /* 0x0000000704037c11 */ /* 0x000fca00080f0eff */
[----:B--2---:R-:W-:Y:S01]  /*0500*/  STG.E.U8 desc[UR4][R2.64], R5 ;  /* 0x0000000502007986 */ /* 0x004fe2000c101104 */
[----:B------:R-:W-:Y:S05]  /*0510*/  EXIT ;  /* 0x000000000000794d */ /* 0x000fea0003800000 */
        .weak           $__internal_0_$__cuda_sm20_sqrt_rn_f32_slowpath
        .type           $__internal_0_$__cuda_sm20_sqrt_rn_f32_slowpath,@function
        .size           $__internal_0_$__cuda_sm20_sqrt_rn_f32_slowpath,(.L_x_5 - $__internal_0_$__cuda_sm20_sqrt_rn_f32_slowpath)
$__internal_0_$__cuda_sm20_sqrt_rn_f32_slowpath:
[----:B------:R-:W-:-:S13]  /*0520*/  LOP3.LUT P0, RZ, R0, 0x7fffffff, RZ, 0xc0, !PT ;  /* 0x7fffffff00ff7812 */ /* 0x000fda000780c0ff */
[----:B------:R-:W-:Y:S01]  /*0530*/  @!P0 IMAD.MOV.U32 R2, RZ, RZ, R0 ;  /* 0x000000ffff028224 */ /* 0x000fe200078e0000 */
[----:B------:R-:W-:Y:S06]  /*0540*/  @!P0 BRA `(.L_x_3) ;  /* 0x0000000000408947 */ /* 0x000fec0003800000 */
[----:B------:R-:W-:-:S13]  /*0550*/  FSETP.GEU.FTZ.AND P0, PT, R0, RZ, PT ;  /* 0x000000ff0000720b */ /* 0x000fda0003f1e000 */
[----:B------:R-:W-:Y:S01]  /*0560*/  @!P0 IMAD.MOV.U32 R2, RZ, RZ, 0x7fffffff ;  /* 0x7fffffffff028424 */ /* 0x000fe200078e00ff */
[----:B------:R-:W-:Y:S06]  /*0570*/  @!P0 BRA `(.L_x_3) ;  /* 0x0000000000348947 */ /* 0x000fec0003800000 */
[----:B------:R-:W-:-:S13]  /*0580*/  FSETP.GTU.FTZ.AND P0, PT, |R0|, +INF , PT ;  /* 0x7f8000000000780b */ /* 0x000fda0003f1c200 */
[----:B------:R-:W-:Y:S01]  /*0590*/  @P0 FADD.FTZ R2, R0, 1 ;  /* 0x3f80000000020421 */ /* 0x000fe20000010000 */
[----:B------:R-:W-:Y:S06]  /*05a0*/  @P0 BRA `(.L_x_3) ;  /* 0x0000000000280947 */ /* 0x000fec0003800000 */
[----:B------:R-:W-:-:S13]  /*05b0*/  FSETP.NEU.FTZ.AND P0, PT, |R0|, +INF , PT ;  /* 0x7f8000000000780b */ /* 0x000fda0003f1d200 */
[----:B------:R-:W-:-:S04]  /*05c0*/  @P0 FFMA R3, R0, 1.84467440737095516160e+19, RZ ;  /* 0x5f80000000030823 */ /* 0x000fc800000000ff */
[----:B------:R-:W0:Y:S02]  /*05d0*/  @P0 MUFU.RSQ R2, R3 ;  /* 0x0000000300020308 */ /* 0x000e240000001400 */
[----:B0-----:R-:W-:Y:S01]  /*05e0*/  @P0 FMUL.FTZ R6, R3, R2 ;  /* 0x0000000203060220 */ /* 0x001fe20000410000 */
[----:B------:R-:W-:Y:S01]  /*05f0*/  @P0 FMUL.FTZ R7, R2, 0.5 ;  /* 0x3f00000002070820 */ /* 0x000fe20000410000 */
[----:B------:R-:W-:Y:S02]  /*0600*/  @!P0 IMAD.MOV.U32 R2, RZ, RZ, R0 ;  /* 0x000000ffff028224 */ /* 0x000fe400078e0000 */
[----:B------:R-:W-:-:S04]  /*0610*/  @P0 FADD.FTZ R5, -R6, -RZ ;  /* 0x800000ff06050221 */ /* 0x000fc80000010100 */
[----:B------:R-:W-:-:S04]  /*0620*/  @P0 FFMA R5, R6, R5, R3 ;  /* 0x0000000506050223 */ /* 0x000fc80000000003 */
[----:B------:R-:W-:-:S04]  /*0630*/  @P0 FFMA R5, R5, R7, R6 ;  /* 0x0000000705050223 */ /* 0x000fc80000000006 */
[----:B------:R-:W-:-:S07]  /*0640*/  @P0 FMUL.FTZ R2, R5, 2.3283064365386962891e-10 ;  /* 0x2f80000005020820 */ /* 0x000fce0000410000 */
.L_x_3:
[----:B------:R-:W-:Y:S01]  /*0650*/  MOV R0, R2 ;  /* 0x0000000200007202 */ /* 0x000fe20000000f00 */
[----:B------:R-:W-:Y:S02]  /*0660*/  IMAD.MOV.U32 R2, RZ, RZ, R8 ;  /* 0x000000ffff027224 */ /* 0x000fe400078e0008 */
[----:B------:R-:W-:-:S04]  /*0670*/  IMAD.MOV.U32 R3, RZ, RZ, 0x0 ;  /* 0x00000000ff037424 */ /* 0x000fc800078e00ff */
[----:B------:R-:W-:Y:S05]  /*0680*/  RET.REL.NODEC R2 `(_Z12sobel_filterPKhPhii) ;  /* 0xfffffff8025c7950 */ /* 0x000fea0003c3ffff */
.L_x_4:
[----:B------:R-:W-:-:S00]  /*0690*/  BRA `(.L_x_4) ;  /* 0xfffffffc00fc7947 */ /* 0x000fc0000383ffff */
[----:B------:R-:W-:-:S00]  /*06a0*/  NOP ;  /* 0x0000000000007918 */ /* 0x000fc00000000000 */
        /* <DEDUP_REMOVED lines=13> */
.L_x_5:


//--------------------- .nv.shared.reserved.0     --------------------------
	.section	.nv.shared.reserved.0,"aw",@nobits
	.weak		__nv_reservedSMEM_offset_0_alias
	.size		__nv_reservedSMEM_offset_0_alias, 0, 64
	.other		__nv_reservedSMEM_offset_0_alias,@"STO_CUDA_RESERVED_SHARED STV_DEFAULT"
__nv_reservedSMEM_offset_0_alias:
	.zero		0
	.zero		64


//--------------------- .nv.constant0._Z12sobel_filterPKhPhii --------------------------
	.section	.nv.constant0._Z12sobel_filterPKhPhii,"a",@progbits
	.sectionflags	@""
	.align	4
.nv.constant0._Z12sobel_filterPKhPhii:
	.zero		920


//--------------------- SYMBOLS --------------------------

	.type		.nv.reservedSmem.offset0,@object
	.size		.nv.reservedSmem.offset0,0x4
